	.headerflags	@"EF_CUDA_TEXMODE_UNIFIED EF_CUDA_64BIT_ADDRESS EF_CUDA_ACCELERATORS EF_CUDA_SM90 EF_CUDA_VIRTUAL_SM(EF_CUDA_SM90)"
	.elftype	@"ET_EXEC"


//--------------------- .nv.info                  --------------------------
	.section	.nv.info,"",@"SHT_CUDA_INFO"
	.align	4


	//----- nvinfo : EIATTR_REGCOUNT
	.align		4
        /*0000*/ 	.byte	0x04, 0x2f
        /*0002*/ 	.short	(.L_3 - .L_2)
	.align		4
.L_2:
        /*0004*/ 	.word	index@(triton_poi_fused__native_batch_norm_legit_no_training_relu_35)
        /*0008*/ 	.word	0x00000020


	//----- nvinfo : EIATTR_MIN_STACK_SIZE
	.align		4
.L_3:
        /*000c*/ 	.byte	0x04, 0x12
        /*000e*/ 	.short	(.L_5 - .L_4)
	.align		4
.L_4:
        /*0010*/ 	.word	index@(triton_poi_fused__native_batch_norm_legit_no_training_relu_35)
        /*0014*/ 	.word	0x00000000


	//----- nvinfo : EIATTR_FRAME_SIZE
	.align		4
.L_5:
        /*0018*/ 	.byte	0x04, 0x11
        /*001a*/ 	.short	(.L_7 - .L_6)
	.align		4
.L_6:
        /*001c*/ 	.word	index@(triton_poi_fused__native_batch_norm_legit_no_training_relu_35)
        /*0020*/ 	.word	0x00000000


	//----- nvinfo : EIATTR_MIN_STACK_SIZE
	.align		4
.L_7:
        /*0024*/ 	.byte	0x04, 0x12
        /*0026*/ 	.short	(.L_9 - .L_8)
	.align		4
.L_8:
        /*0028*/ 	.word	index@(triton_poi_fused__native_batch_norm_legit_no_training_relu_35)
        /*002c*/ 	.word	0x00000000
.L_9:


//--------------------- .nv.info.triton_poi_fused__native_batch_norm_legit_no_training_relu_35 --------------------------
	.section	.nv.info.triton_poi_fused__native_batch_norm_legit_no_training_relu_35,"",@"SHT_CUDA_INFO"
	.sectionflags	@""
	.align	4


	//----- nvinfo : EIATTR_CUDA_API_VERSION
	.align		4
        /*0000*/ 	.byte	0x04, 0x37
        /*0002*/ 	.short	(.L_11 - .L_10)
.L_10:
        /*0004*/ 	.word	0x0000007c


	//----- nvinfo : EIATTR_KPARAM_INFO
	.align		4
.L_11:
        /*0008*/ 	.byte	0x04, 0x17
        /*000a*/ 	.short	(.L_13 - .L_12)
.L_12:
        /*000c*/ 	.word	0x00000000
        /*0010*/ 	.short	0x0007
        /*0012*/ 	.short	0x0034
        /*0014*/ 	.byte	0x00, 0xf0, 0x11, 0x00


	//----- nvinfo : EIATTR_KPARAM_INFO
	.align		4
.L_13:
        /*0018*/ 	.byte	0x04, 0x17
        /*001a*/ 	.short	(.L_15 - .L_14)
.L_14:
        /*001c*/ 	.word	0x00000000
        /*0020*/ 	.short	0x0006
        /*0022*/ 	.short	0x0030
        /*0024*/ 	.byte	0x00, 0xf0, 0x11, 0x00


	//----- nvinfo : EIATTR_KPARAM_INFO
	.align		4
.L_15:
        /*0028*/ 	.byte	0x04, 0x17
        /*002a*/ 	.short	(.L_17 - .L_16)
.L_16:
        /*002c*/ 	.word	0x00000000
        /*0030*/ 	.short	0x0005
        /*0032*/ 	.short	0x0028
        /*0034*/ 	.byte	0x00, 0xf4, 0x21, 0x00


	//----- nvinfo : EIATTR_KPARAM_INFO
	.align		4
.L_17:
        /*0038*/ 	.byte	0x04, 0x17
        /*003a*/ 	.short	(.L_19 - .L_18)
.L_18:
        /*003c*/ 	.word	0x00000000
        /*0040*/ 	.short	0x0004
        /*0042*/ 	.short	0x0020
        /*0044*/ 	.byte	0x00, 0xf4, 0x21, 0x00


	//----- nvinfo : EIATTR_KPARAM_INFO
	.align		4
.L_19:
        /*0048*/ 	.byte	0x04, 0x17
        /*004a*/ 	.short	(.L_21 - .L_20)
.L_20:
        /*004c*/ 	.word	0x00000000
        /*0050*/ 	.short	0x0003
        /*0052*/ 	.short	0x0018
        /*0054*/ 	.byte	0x00, 0xf4, 0x21, 0x00


	//----- nvinfo : EIATTR_KPARAM_INFO
	.align		4
.L_21:
        /*0058*/ 	.byte	0x04, 0x17
        /*005a*/ 	.short	(.L_23 - .L_22)
.L_22:
        /*005c*/ 	.word	0x00000000
        /*0060*/ 	.short	0x0002
        /*0062*/ 	.short	0x0010
        /*0064*/ 	.byte	0x00, 0xf4, 0x21, 0x00


	//----- nvinfo : EIATTR_KPARAM_INFO
	.align		4
.L_23:
        /*0068*/ 	.byte	0x04, 0x17
        /*006a*/ 	.short	(.L_25 - .L_24)
.L_24:
        /*006c*/ 	.word	0x00000000
        /*0070*/ 	.short	0x0001
        /*0072*/ 	.short	0x0008
        /*0074*/ 	.byte	0x00, 0xf4, 0x21, 0x00


	//----- nvinfo : EIATTR_KPARAM_INFO
	.align		4
.L_25:
        /*0078*/ 	.byte	0x04, 0x17
        /*007a*/ 	.short	(.L_27 - .L_26)
.L_26:
        /*007c*/ 	.word	0x00000000
        /*0080*/ 	.short	0x0000
        /*0082*/ 	.short	0x0000
        /*0084*/ 	.byte	0x00, 0xf4, 0x21, 0x00


	//----- nvinfo : EIATTR_SPARSE_MMA_MASK
	.align		4
.L_27:
        /*0088*/ 	.byte	0x03, 0x50
        /*008a*/ 	.short	0x0000


	//----- nvinfo : EIATTR_MAXREG_COUNT
	.align		4
        /*008c*/ 	.byte	0x03, 0x1b
        /*008e*/ 	.short	0x00ff


	//----- nvinfo : EIATTR_EXIT_INSTR_OFFSETS
	.align		4
        /*0090*/ 	.byte	0x04, 0x1c
        /*0092*/ 	.short	(.L_29 - .L_28)


	//   ....[0]....
.L_28:
        /*0094*/ 	.word	0x00000ce0


	//   ....[1]....
        /*0098*/ 	.word	0x00000d40


	//----- nvinfo : EIATTR_REQNTID
	.align		4
.L_29:
        /*009c*/ 	.byte	0x04, 0x10
        /*009e*/ 	.short	(.L_31 - .L_30)
.L_30:
        /*00a0*/ 	.word	0x00000080
        /*00a4*/ 	.word	0x00000001
        /*00a8*/ 	.word	0x00000001


	//----- nvinfo : EIATTR_CBANK_PARAM_SIZE
	.align		4
.L_31:
        /*00ac*/ 	.byte	0x03, 0x19
        /*00ae*/ 	.short	0x0038


	//----- nvinfo : EIATTR_PARAM_CBANK
	.align		4
        /*00b0*/ 	.byte	0x04, 0x0a
        /*00b2*/ 	.short	(.L_33 - .L_32)
	.align		4
.L_32:
        /*00b4*/ 	.word	index@(.nv.constant0.triton_poi_fused__native_batch_norm_legit_no_training_relu_35)
        /*00b8*/ 	.short	0x0210
        /*00ba*/ 	.short	0x0038


	//----- nvinfo : EIATTR_SW_WAR
	.align		4
.L_33:
        /*00bc*/ 	.byte	0x04, 0x36
        /*00be*/ 	.short	(.L_35 - .L_34)
.L_34:
        /*00c0*/ 	.word	0x00000008
.L_35:


//--------------------- .nv.callgraph             --------------------------
	.section	.nv.callgraph,"",@"SHT_CUDA_CALLGRAPH"
	.align	4
	.sectionentsize	8
	.align		4
        /*0000*/ 	.word	0x00000000
	.align		4
        /*0004*/ 	.word	0xffffffff
	.align		4
        /*0008*/ 	.word	0x00000000
	.align		4
        /*000c*/ 	.word	0xfffffffe
	.align		4
        /*0010*/ 	.word	0x00000000
	.align		4
        /*0014*/ 	.word	0xfffffffd
	.align		4
        /*0018*/ 	.word	0x00000000
	.align		4
        /*001c*/ 	.word	0xfffffffc


//--------------------- .nv.constant4             --------------------------
	.section	.nv.constant4,"a",@progbits
	.align	8
	.align		8
.nv.constant4:
        /*0000*/ 	.dword	_$_str
	.align		8
        /*0008*/ 	.dword	_$_str_$_2


//--------------------- .text.triton_poi_fused__native_batch_norm_legit_no_training_relu_35 --------------------------
	.section	.text.triton_poi_fused__native_batch_norm_legit_no_training_relu_35,"ax",@progbits
	.sectionflags	@"SHF_BARRIERS=1"
	.align	128
        .global         triton_poi_fused__native_batch_norm_legit_no_training_relu_35
        .type           triton_poi_fused__native_batch_norm_legit_no_training_relu_35,@function
        .size           triton_poi_fused__native_batch_norm_legit_no_training_relu_35,(.L_x_1 - triton_poi_fused__native_batch_norm_legit_no_training_relu_35)
        .other          triton_poi_fused__native_batch_norm_legit_no_training_relu_35,@"STO_CUDA_ENTRY STV_DEFAULT"
triton_poi_fused__native_batch_norm_legit_no_training_relu_35:
.text.triton_poi_fused__native_batch_norm_legit_no_training_relu_35:
[----:B------:R-:W0:Y:S01]  /*0000*/  LDC R1, c[0x0][0x28] ;  /* 0x00000a00ff017b82 */ /* 0x000e220000000800 */
[----:B------:R-:W1:Y:S07]  /*0010*/  S2R R0, SR_TID.X ;  /* 0x0000000000007919 */ /* 0x000e6e0000002100 */
[----:B------:R-:W2:Y:S01]  /*0020*/  S2UR UR4, SR_CTAID.Y ;  /* 0x00000000000479c3 */ /* 0x000ea20000002600 */
[----:B------:R-:W-:Y:S01]  /*0030*/  CS2R R10, SRZ ;  /* 0x00000000000a7805 */ /* 0x000fe2000001ff00 */
[----:B------:R-:W-:Y:S01]  /*0040*/  ULDC.64 UR8, c[0x0][0x208] ;  /* 0x0000820000087ab9 */ /* 0x000fe20000000a00 */
[----:B------:R-:W3:Y:S05]  /*0050*/  S2R R8, SR_CTAID.X ;  /* 0x0000000000087919 */ /* 0x000eea0000002500 */
[----:B------:R-:W4:Y:S01]  /*0060*/  S2UR UR5, SR_CTAID.X ;  /* 0x00000000000579c3 */ /* 0x000f220000002500 */
[----:B------:R-:W-:-:S07]  /*0070*/  CS2R R16, SRZ ;  /* 0x0000000000107805 */ /* 0x000fce000001ff00 */
[----:B------:R-:W5:Y:S01]  /*0080*/  LDC.64 R4, c[0x0][0x210] ;  /* 0x00008400ff047b82 */ /* 0x000f620000000a00 */
[----:B------:R-:W-:Y:S02]  /*0090*/  CS2R R12, SRZ ;  /* 0x00000000000c7805 */ /* 0x000fe4000001ff00 */
[----:B------:R-:W-:Y:S01]  /*00a0*/  CS2R R14, SRZ ;  /* 0x00000000000e7805 */ /* 0x000fe2000001ff00 */
[----:B--2---:R-:W-:Y:S01]  /*00b0*/  USHF.L.U32 UR4, UR4, 0x9, URZ ;  /* 0x0000000904047899 */ /* 0x004fe2000800063f */
[----:B------:R-:W-:-:S03]  /*00c0*/  CS2R R18, SRZ ;  /* 0x0000000000127805 */ /* 0x000fc6000001ff00 */
[----:B------:R-:W2:Y:S02]  /*00d0*/  LDC.64 R28, c[0x0][0x228] ;  /* 0x00008a00ff1c7b82 */ /* 0x000ea40000000a00 */
[----:B------:R-:W-:Y:S02]  /*00e0*/  MOV R3, UR4 ;  /* 0x0000000400037c02 */ /* 0x000fe40008000f00 */
[----:B-1----:R-:W-:Y:S01]  /*00f0*/  SHF.L.U32 R2, R0, 0x2, RZ ;  /* 0x0000000200027819 */ /* 0x002fe200000006ff */
[----:B----4-:R-:W-:-:S03]  /*0100*/  USHF.L.U32 UR5, UR5, 0x1, URZ ;  /* 0x0000000105057899 */ /* 0x010fc6000800063f */
[----:B------:R-:W-:Y:S01]  /*0110*/  LOP3.LUT R6, R3, 0x1fc, R2, 0xf8, !PT ;  /* 0x000001fc03067812 */ /* 0x000fe200078ef802 */
[----:B------:R-:W-:-:S03]  /*0120*/  UIADD3 UR6, UR5, 0x1, URZ ;  /* 0x0000000105067890 */ /* 0x000fc6000fffe03f */
[C---:B------:R-:W-:Y:S01]  /*0130*/  ISETP.GE.AND P2, PT, R6.reuse, 0x180, PT ;  /* 0x000001800600780c */ /* 0x040fe20003f46270 */
[----:B------:R-:W-:-:S05]  /*0140*/  IMAD.HI R2, R6, 0x2aaaaaab, RZ ;  /* 0x2aaaaaab06027827 */ /* 0x000fca00078e02ff */
[----:B------:R-:W-:-:S04]  /*0150*/  SHF.R.U32.HI R3, RZ, 0x1f, R2 ;  /* 0x0000001fff037819 */ /* 0x000fc80000011602 */
[----:B------:R-:W-:-:S05]  /*0160*/  LEA.HI.SX32 R3, R2, R3, 0x1c ;  /* 0x0000000302037211 */ /* 0x000fca00078fe2ff */
[----:B------:R-:W-:Y:S01]  /*0170*/  IMAD R25, R3, -0x60, R6 ;  /* 0xffffffa003197824 */ /* 0x000fe200078e0206 */
[----:B------:R-:W-:-:S03]  /*0180*/  MOV R6, UR6 ;  /* 0x0000000600067c02 */ /* 0x000fc60008000f00 */
[----:B------:R-:W-:Y:S01]  /*0190*/  IMAD R7, R3, 0x15180, R25 ;  /* 0x0001518003077824 */ /* 0x000fe200078e0219 */
[----:B------:R-:W-:Y:S01]  /*01a0*/  ISETP.LT.AND P1, PT, R6, 0x384, !P2 ;  /* 0x000003840600780c */ /* 0x000fe20005721270 */
[----:B------:R-:W1:Y:S02]  /*01b0*/  LDC.64 R2, c[0x0][0x218] ;  /* 0x00008600ff027b82 */ /* 0x000e640000000a00 */
[----:B---3--:R-:W-:Y:S02]  /*01c0*/  IMAD R7, R8, 0xc0, R7 ;  /* 0x000000c008077824 */ /* 0x008fe400078e0207 */
[----:B------:R-:W-:Y:S02]  /*01d0*/  IMAD.U32 R8, RZ, RZ, UR5 ;  /* 0x00000005ff087e24 */ /* 0x000fe4000f8e00ff */
[----:B-----5:R-:W-:Y:S01]  /*01e0*/  IMAD.WIDE R20, R7, 0x4, R4 ;  /* 0x0000000407147825 */ /* 0x020fe200078e0204 */
[----:B------:R-:W-:Y:S02]  /*01f0*/  IADD3 R23, R7, 0x60, RZ ;  /* 0x0000006007177810 */ /* 0x000fe40007ffe0ff */
[----:B------:R-:W-:-:S02]  /*0200*/  CS2R R6, SRZ ;  /* 0x0000000000067805 */ /* 0x000fc4000001ff00 */
[----:B------:R-:W-:Y:S02]  /*0210*/  ISETP.LT.AND P0, PT, R8, 0x384, !P2 ;  /* 0x000003840800780c */ /* 0x000fe40005701270 */
[----:B------:R-:W-:Y:S01]  /*0220*/  CS2R R8, SRZ ;  /* 0x0000000000087805 */ /* 0x000fe2000001ff00 */
[----:B------:R-:W-:Y:S01]  /*0230*/  IMAD.WIDE R22, R23, 0x4, R4 ;  /* 0x0000000417167825 */ /* 0x000fe200078e0204 */
[----:B------:R-:W-:-:S04]  /*0240*/  CS2R R4, SRZ ;  /* 0x0000000000047805 */ /* 0x000fc8000001ff00 */
[----:B------:R-:W3:Y:S05]  /*0250*/  @P1 LDG.E.EL.128 R12, desc[UR8][R22.64] ;  /* 0x00000008160c1981 */ /* 0x000eea000c2e1d00 */
[----:B------:R-:W4:Y:S01]  /*0260*/  @P0 LDG.E.EL.128 R4, desc[UR8][R20.64] ;  /* 0x0000000814040981 */ /* 0x000f22000c2e1d00 */
[C---:B-1----:R-:W-:Y:S02]  /*0270*/  IMAD.WIDE R26, R25.reuse, 0x4, R2 ;  /* 0x00000004191a7825 */ /* 0x042fe400078e0202 */
[----:B------:R-:W1:Y:S03]  /*0280*/  LDC.64 R2, c[0x0][0x220] ;  /* 0x00008800ff027b82 */ /* 0x000e660000000a00 */
[----:B------:R1:W4:Y:S02]  /*0290*/  @!P2 LDG.E.EL.128 R8, desc[UR8][R26.64] ;  /* 0x000000081a08a981 */ /* 0x000324000c2e1d00 */
[----:B-1----:R-:W-:-:S03]  /*02a0*/  IMAD.WIDE R26, R25, 0x4, R2 ;  /* 0x00000004191a7825 */ /* 0x002fc600078e0202 */
[----:B------:R-:W1:Y:S02]  /*02b0*/  LDC.64 R2, c[0x0][0x230] ;  /* 0x00008c00ff027b82 */ /* 0x000e640000000a00 */
[----:B------:R5:W3:Y:S01]  /*02c0*/  @!P2 LDG.E.EL.128 R16, desc[UR8][R26.64] ;  /* 0x000000081a10a981 */ /* 0x000ae2000c2e1d00 */
[----:B--2---:R-:W-:Y:S01]  /*02d0*/  IMAD.WIDE R28, R25, 0x4, R28 ;  /* 0x00000004191c7825 */ /* 0x004fe200078e021c */
[----:B------:R-:W-:Y:S02]  /*02e0*/  CS2R R20, SRZ ;  /* 0x0000000000147805 */ /* 0x000fe4000001ff00 */
[----:B------:R-:W-:-:S06]  /*02f0*/  CS2R R22, SRZ ;  /* 0x0000000000167805 */ /* 0x000fcc000001ff00 */
[----:B------:R-:W2:Y:S01]  /*0300*/  @!P2 LDG.E.EL.128 R20, desc[UR8][R28.64] ;  /* 0x000000081c14a981 */ /* 0x000ea2000c2e1d00 */
[----:B0----5:R-:W-:Y:S01]  /*0310*/  CS2R R26, SRZ ;  /* 0x00000000001a7805 */ /* 0x021fe2000001ff00 */
[----:B-1----:R-:W-:Y:S01]  /*0320*/  IMAD.WIDE R2, R25, 0x4, R2 ;  /* 0x0000000419027825 */ /* 0x002fe200078e0202 */
[----:B------:R-:W-:-:S06]  /*0330*/  CS2R R24, SRZ ;  /* 0x0000000000187805 */ /* 0x000fcc000001ff00 */
[----:B------:R0:W2:Y:S01]  /*0340*/  @!P2 LDG.E.EL.128 R24, desc[UR8][R2.64] ;  /* 0x000000080218a981 */ /* 0x0000a2000c2e1d00 */
[----:B------:R-:W1:Y:S01]  /*0350*/  S2UR UR7, SR_CgaCtaId ;  /* 0x00000000000779c3 */ /* 0x000e620000008800 */
[----:B------:R-:W-:Y:S02]  /*0360*/  UMOV UR6, 0x400 ;  /* 0x0000040000067882 */ /* 0x000fe40000000000 */
[----:B-1----:R-:W-:Y:S02]  /*0370*/  UPRMT UR6, UR7, 0x654, UR6 ;  /* 0x0000065407067896 */ /* 0x002fe40008000006 */
[----:B------:R-:W-:Y:S01]  /*0380*/  UISETP.GE.AND UP0, UPT, UR5, 0x384, UPT ;  /* 0x000003840500788c */ /* 0x000fe2000bf06270 */
[C---:B----4-:R-:W-:Y:S01]  /*0390*/  FADD R4, -R8.reuse, R4 ;  /* 0x0000000408047221 */ /* 0x050fe20000000100 */
[----:B---3--:R-:W-:Y:S01]  /*03a0*/  FADD R12, -R8, R12 ;  /* 0x0000000c080c7221 */ /* 0x008fe20000000100 */
[----:B------:R-:W-:-:S04]  /*03b0*/  FADD R16, R16, 0.0010000000474974513054 ;  /* 0x3a83126f10107421 */ /* 0x000fc80000000000 */
[----:B0-----:R-:W0:Y:S01]  /*03c0*/  MUFU.SQRT R3, R16 ;  /* 0x0000001000037308 */ /* 0x001e220000002000 */
[----:B------:R-:W-:Y:S01]  /*03d0*/  FADD R19, R19, 0.0010000000474974513054 ;  /* 0x3a83126f13137421 */ /* 0x000fe20000000000 */
[----:B------:R-:W-:Y:S01]  /*03e0*/  FADD R18, R18, 0.0010000000474974513054 ;  /* 0x3a83126f12127421 */ /* 0x000fe20000000000 */
[----:B------:R-:W-:-:S05]  /*03f0*/  FADD R17, R17, 0.0010000000474974513054 ;  /* 0x3a83126f11117421 */ /* 0x000fca0000000000 */
[----:B------:R-:W1:Y:S01]  /*0400*/  MUFU.SQRT R16, R19 ;  /* 0x0000001300107308 */ /* 0x000e620000002000 */
[----:B------:R-:W-:Y:S01]  /*0410*/  FADD R5, -R9, R5 ;  /* 0x0000000509057221 */ /* 0x000fe20000000100 */
[----:B0-----:R-:W-:-:S06]  /*0420*/  FSETP.GT.AND P5, PT, R3, 8.50705917302346158658e+37, PT ;  /* 0x7e8000000300780b */ /* 0x001fcc0003fa4000 */
[----:B------:R-:W0:Y:S01]  /*0430*/  MUFU.SQRT R2, R18 ;  /* 0x0000001200027308 */ /* 0x000e220000002000 */
[----:B------:R-:W-:Y:S01]  /*0440*/  FSETP.GEU.AND P0, PT, R3, 1.175494350822287508e-38, PT ;  /* 0x008000000300780b */ /* 0x000fe20003f0e000 */
[----:B------:R-:W-:-:S06]  /*0450*/  FADD R13, -R9, R13 ;  /* 0x0000000d090d7221 */ /* 0x000fcc0000000100 */
[----:B------:R-:W3:Y:S01]  /*0460*/  MUFU.SQRT R8, R17 ;  /* 0x0000001100087308 */ /* 0x000ee20000002000 */
[----:B------:R-:W-:Y:S01]  /*0470*/  IMAD.MOV.U32 R9, RZ, RZ, 0x3e800000 ;  /* 0x3e800000ff097424 */ /* 0x000fe200078e00ff */
[----:B-1----:R-:W-:Y:S01]  /*0480*/  FSETP.GT.AND P3, PT, R16, 8.50705917302346158658e+37, PT ;  /* 0x7e8000001000780b */ /* 0x002fe20003f64000 */
[C---:B------:R-:W-:Y:S01]  /*0490*/  FADD R6, -R10.reuse, R6 ;  /* 0x000000060a067221 */ /* 0x040fe20000000100 */
[----:B------:R-:W-:Y:S01]  /*04a0*/  FADD R14, -R10, R14 ;  /* 0x0000000e0a0e7221 */ /* 0x000fe20000000100 */
[----:B------:R-:W-:Y:S01]  /*04b0*/  @P5 FMUL R3, R3, 0.25 ;  /* 0x3e80000003035820 */ /* 0x000fe20000400000 */
[----:B------:R-:W-:Y:S02]  /*04c0*/  FSEL R10, R9, 1, P5 ;  /* 0x3f800000090a7808 */ /* 0x000fe40002800000 */
[----:B0-----:R-:W-:Y:S02]  /*04d0*/  FSETP.GT.AND P5, PT, R2, 8.50705917302346158658e+37, PT ;  /* 0x7e8000000200780b */ /* 0x001fe40003fa4000 */
[----:B------:R-:W-:Y:S01]  /*04e0*/  FSETP.GEU.AND P4, PT, R16, 1.175494350822287508e-38, PT ;  /* 0x008000001000780b */ /* 0x000fe20003f8e000 */
[----:B------:R-:W-:Y:S01]  /*04f0*/  @!P0 FMUL R3, R3, 16777216 ;  /* 0x4b80000003038820 */ /* 0x000fe20000400000 */
[----:B------:R-:W-:Y:S01]  /*0500*/  @!P0 FMUL R10, R10, 16777216 ;  /* 0x4b8000000a0a8820 */ /* 0x000fe20000400000 */
[----:B---3--:R-:W-:-:S02]  /*0510*/  FSETP.GT.AND P1, PT, R8, 8.50705917302346158658e+37, PT ;  /* 0x7e8000000800780b */ /* 0x008fc40003f24000 */
[----:B------:R-:W-:Y:S02]  /*0520*/  FSETP.GEU.AND P0, PT, R2, 1.175494350822287508e-38, PT ;  /* 0x008000000200780b */ /* 0x000fe40003f0e000 */
[----:B------:R-:W-:Y:S01]  /*0530*/  FSETP.GEU.AND P2, PT, R8, 1.175494350822287508e-38, PT ;  /* 0x008000000800780b */ /* 0x000fe20003f4e000 */
[----:B------:R-:W0:Y:S01]  /*0540*/  MUFU.RCP R3, R3 ;  /* 0x0000000300037308 */ /* 0x000e220000001000 */
[----:B------:R-:W-:Y:S02]  /*0550*/  @P3 FMUL R16, R16, 0.25 ;  /* 0x3e80000010103820 */ /* 0x000fe40000400000 */
[----:B------:R-:W-:Y:S02]  /*0560*/  @P5 FMUL R2, R2, 0.25 ;  /* 0x3e80000002025820 */ /* 0x000fe40000400000 */
[----:B------:R-:W-:-:S03]  /*0570*/  @!P4 FMUL R16, R16, 16777216 ;  /* 0x4b8000001010c820 */ /* 0x000fc60000400000 */
[----:B------:R-:W-:Y:S02]  /*0580*/  @P1 FMUL R8, R8, 0.25 ;  /* 0x3e80000008081820 */ /* 0x000fe40000400000 */
[----:B------:R-:W-:Y:S02]  /*0590*/  @!P0 FMUL R2, R2, 16777216 ;  /* 0x4b80000002028820 */ /* 0x000fe40000400000 */
[----:B------:R-:W-:Y:S01]  /*05a0*/  @!P2 FMUL R8, R8, 16777216 ;  /* 0x4b8000000808a820 */ /* 0x000fe20000400000 */
[----:B------:R-:W1:Y:S01]  /*05b0*/  MUFU.RCP R16, R16 ;  /* 0x0000001000107308 */ /* 0x000e620000001000 */
[C---:B------:R-:W-:Y:S01]  /*05c0*/  FADD R7, -R11.reuse, R7 ;  /* 0x000000070b077221 */ /* 0x040fe20000000100 */
[----:B------:R-:W-:Y:S01]  /*05d0*/  FADD R15, -R11, R15 ;  /* 0x0000000f0b0f7221 */ /* 0x000fe20000000100 */
[----:B0-----:R-:W-:Y:S01]  /*05e0*/  FMUL R11, R3, R10 ;  /* 0x0000000a030b7220 */ /* 0x001fe20000400000 */
[----:B------:R-:W-:-:S04]  /*05f0*/  FSEL R3, R9, 1, P3 ;  /* 0x3f80000009037808 */ /* 0x000fc80001800000 */
[----:B------:R-:W0:Y:S01]  /*0600*/  MUFU.RCP R2, R2 ;  /* 0x0000000200027308 */ /* 0x000e220000001000 */
[C---:B------:R-:W-:Y:S02]  /*0610*/  FSEL R17, R9.reuse, 1, P1 ;  /* 0x3f80000009117808 */ /* 0x040fe40000800000 */
[----:B------:R-:W-:-:S05]  /*0620*/  FSEL R9, R9, 1, P5 ;  /* 0x3f80000009097808 */ /* 0x000fca0002800000 */
[----:B------:R-:W3:Y:S01]  /*0630*/  MUFU.RCP R8, R8 ;  /* 0x0000000800087308 */ /* 0x000ee20000001000 */
[----:B------:R-:W-:Y:S01]  /*0640*/  @!P4 FMUL R3, R3, 16777216 ;  /* 0x4b8000000303c820 */ /* 0x000fe20000400000 */
[----:B------:R-:W-:Y:S01]  /*0650*/  @!P0 FMUL R9, R9, 16777216 ;  /* 0x4b80000009098820 */ /* 0x000fe20000400000 */
[----:B------:R-:W-:Y:S02]  /*0660*/  @!P2 FMUL R17, R17, 16777216 ;  /* 0x4b8000001111a820 */ /* 0x000fe40000400000 */
[----:B-1----:R-:W-:Y:S01]  /*0670*/  FMUL R10, R16, R3 ;  /* 0x00000003100a7220 */ /* 0x002fe20000400000 */
[----:B0-----:R-:W-:-:S03]  /*0680*/  FMUL R9, R2, R9 ;  /* 0x0000000902097220 */ /* 0x001fc60000400000 */
[C---:B------:R-:W-:Y:S01]  /*0690*/  FMUL R2, R10.reuse, R15 ;  /* 0x0000000f0a027220 */ /* 0x040fe20000400000 */
[----:B------:R-:W-:Y:S01]  /*06a0*/  FMUL R10, R10, R7 ;  /* 0x000000070a0a7220 */ /* 0x000fe20000400000 */
[C---:B------:R-:W-:Y:S01]  /*06b0*/  FMUL R7, R11.reuse, R12 ;  /* 0x0000000c0b077220 */ /* 0x040fe20000400000 */
[----:B------:R-:W-:Y:S01]  /*06c0*/  FMUL R11, R11, R4 ;  /* 0x000000040b0b7220 */ /* 0x000fe20000400000 */
[----:B---3--:R-:W-:-:S04]  /*06d0*/  FMUL R8, R8, R17 ;  /* 0x0000001108087220 */ /* 0x008fc80000400000 */
[C---:B------:R-:W-:Y:S01]  /*06e0*/  FMUL R4, R8.reuse, R13 ;  /* 0x0000000d08047220 */ /* 0x040fe20000400000 */
[----:B------:R-:W-:Y:S01]  /*06f0*/  FMUL R8, R8, R5 ;  /* 0x0000000508087220 */ /* 0x000fe20000400000 */
[C---:B------:R-:W-:Y:S01]  /*0700*/  FMUL R5, R9.reuse, R14 ;  /* 0x0000000e09057220 */ /* 0x040fe20000400000 */
[----:B------:R-:W-:Y:S01]  /*0710*/  FMUL R9, R9, R6 ;  /* 0x0000000609097220 */ /* 0x000fe20000400000 */
[----:B--2---:R-:W-:Y:S01]  /*0720*/  FFMA R11, R11, R20, R24 ;  /* 0x000000140b0b7223 */ /* 0x004fe20000000018 */
[----:B------:R-:W-:Y:S02]  /*0730*/  SHF.L.U32 R3, R0, 0x3, RZ ;  /* 0x0000000300037819 */ /* 0x000fe400000006ff */
[----:B------:R-:W-:Y:S01]  /*0740*/  FFMA R9, R9, R22, R26 ;  /* 0x0000001609097223 */ /* 0x000fe2000000001a */
[----:B------:R-:W-:Y:S02]  /*0750*/  IMAD.U32 R19, RZ, RZ, UR4 ;  /* 0x00000004ff137e24 */ /* 0x000fe4000f8e00ff */
[-CC-:B------:R-:W-:Y:S01]  /*0760*/  FFMA R8, R8, R21.reuse, R25.reuse ;  /* 0x0000001508087223 */ /* 0x180fe20000000019 */
[----:B------:R-:W-:Y:S01]  /*0770*/  LOP3.LUT R16, R3, 0x3f8, RZ, 0xc0, !PT ;  /* 0x000003f803107812 */ /* 0x000fe200078ec0ff */
[----:B------:R-:W-:Y:S01]  /*0780*/  FFMA R7, R7, R20, R24 ;  /* 0x0000001407077223 */ /* 0x000fe20000000018 */
[----:B------:R-:W-:Y:S01]  /*0790*/  FFMA R4, R4, R21, R25 ;  /* 0x0000001504047223 */ /* 0x000fe20000000019 */
[----:B------:R-:W-:-:S02]  /*07a0*/  FSETP.GEU.AND P2, PT, R11, RZ, PT ;  /* 0x000000ff0b00720b */ /* 0x000fc40003f4e000 */
[----:B------:R-:W-:Y:S01]  /*07b0*/  FSETP.GEU.AND P0, PT, R9, RZ, PT ;  /* 0x000000ff0900720b */ /* 0x000fe20003f0e000 */
[----:B------:R-:W-:Y:S01]  /*07c0*/  FFMA R5, R5, R22, R26 ;  /* 0x0000001605057223 */ /* 0x000fe2000000001a */
[----:B------:R-:W-:Y:S01]  /*07d0*/  LOP3.LUT R3, R19, 0x7f, R0, 0xf8, !PT ;  /* 0x0000007f13037812 */ /* 0x000fe200078ef800 */
[-CC-:B------:R-:W-:Y:S01]  /*07e0*/  FFMA R10, R10, R23.reuse, R27.reuse ;  /* 0x000000170a0a7223 */ /* 0x180fe2000000001b */
[----:B------:R-:W-:Y:S01]  /*07f0*/  LEA R19, R16, UR6, 0x1 ;  /* 0x0000000610137c11 */ /* 0x000fe2000f8e08ff */
[----:B------:R-:W-:Y:S01]  /*0800*/  FFMA R2, R2, R23, R27 ;  /* 0x0000001702027223 */ /* 0x000fe2000000001b */
[----:B------:R-:W-:Y:S02]  /*0810*/  FSETP.GEU.AND P1, PT, R8, RZ, PT ;  /* 0x000000ff0800720b */ /* 0x000fe40003f2e000 */
[----:B------:R-:W-:Y:S02]  /*0820*/  FSEL R11, R11, RZ, P2 ;  /* 0x000000ff0b0b7208 */ /* 0x000fe40001000000 */
[----:B------:R-:W-:-:S02]  /*0830*/  FSEL R9, R9, RZ, P0 ;  /* 0x000000ff09097208 */ /* 0x000fc40000000000 */
[----:B------:R-:W-:Y:S02]  /*0840*/  FSETP.GEU.AND P2, PT, R7, RZ, PT ;  /* 0x000000ff0700720b */ /* 0x000fe40003f4e000 */
[----:B------:R-:W-:Y:S02]  /*0850*/  FSETP.GEU.AND P0, PT, R4, RZ, PT ;  /* 0x000000ff0400720b */ /* 0x000fe40003f0e000 */
[----:B------:R-:W-:Y:S02]  /*0860*/  LEA R16, R16, R19, 0x2 ;  /* 0x0000001310107211 */ /* 0x000fe400078e10ff */
[----:B------:R-:W-:Y:S02]  /*0870*/  FSEL R13, R8, RZ, P1 ;  /* 0x000000ff080d7208 */ /* 0x000fe40000800000 */
[----:B------:R-:W-:Y:S02]  /*0880*/  FSETP.GEU.AND P1, PT, R5, RZ, PT ;  /* 0x000000ff0500720b */ /* 0x000fe40003f2e000 */
[----:B------:R-:W-:-:S02]  /*0890*/  FSEL R7, R7, RZ, P2 ;  /* 0x000000ff07077208 */ /* 0x000fc40001000000 */
[----:B------:R-:W-:Y:S02]  /*08a0*/  FSEL R19, R4, RZ, P0 ;  /* 0x000000ff04137208 */ /* 0x000fe40000000000 */
[----:B------:R-:W-:Y:S02]  /*08b0*/  FSETP.GEU.AND P0, PT, R2, RZ, PT ;  /* 0x000000ff0200720b */ /* 0x000fe40003f0e000 */
[C---:B------:R-:W-:Y:S01]  /*08c0*/  FSETP.GEU.AND P2, PT, R10.reuse, RZ, PT ;  /* 0x000000ff0a00720b */ /* 0x040fe20003f4e000 */
[----:B------:R0:W-:Y:S01]  /*08d0*/  STS [R16+0xc], R13 ;  /* 0x00000c0d10007388 */ /* 0x0001e20000000800 */
[----:B------:R-:W-:Y:S02]  /*08e0*/  FSEL R21, R5, RZ, P1 ;  /* 0x000000ff05157208 */ /* 0x000fe40000800000 */
[----:B------:R-:W-:Y:S01]  /*08f0*/  FSEL R5, R10, RZ, P2 ;  /* 0x000000ff0a057208 */ /* 0x000fe20001000000 */
[----:B------:R-:W-:Y:S01]  /*0900*/  STS [R16], R11 ;  /* 0x0000000b10007388 */ /* 0x000fe20000000800 */
[----:B0-----:R-:W-:-:S03]  /*0910*/  FSEL R13, R2, RZ, P0 ;  /* 0x000000ff020d7208 */ /* 0x001fc60000000000 */
[----:B------:R-:W-:Y:S04]  /*0920*/  STS [R16+0x18], R9 ;  /* 0x0000180910007388 */ /* 0x000fe80000000800 */
[----:B------:R-:W-:Y:S04]  /*0930*/  STS [R16+0x4], R7 ;  /* 0x0000040710007388 */ /* 0x000fe80000000800 */
[----:B------:R-:W-:Y:S04]  /*0940*/  STS [R16+0x10], R19 ;  /* 0x0000101310007388 */ /* 0x000fe80000000800 */
[----:B------:R-:W-:Y:S04]  /*0950*/  STS [R16+0x1c], R21 ;  /* 0x00001c1510007388 */ /* 0x000fe80000000800 */
[----:B------:R0:W-:Y:S04]  /*0960*/  STS [R16+0x24], R5 ;  /* 0x0000240510007388 */ /* 0x0001e80000000800 */
[----:B------:R1:W-:Y:S01]  /*0970*/  STS [R16+0x28], R13 ;  /* 0x0000280d10007388 */ /* 0x0003e20000000800 */
[----:B------:R-:W-:-:S04]  /*0980*/  SHF.L.U32 R17, R0, 0x1, RZ ;  /* 0x0000000100117819 */ /* 0x000fc800000006ff */
[----:B------:R-:W-:-:S04]  /*0990*/  LOP3.LUT R17, R17, 0xfe, RZ, 0xc0, !PT ;  /* 0x000000fe11117812 */ /* 0x000fc800078ec0ff */
[----:B------:R-:W-:Y:S02]  /*09a0*/  LEA R0, R17, UR6, 0x1 ;  /* 0x0000000611007c11 */ /* 0x000fe4000f8e08ff */
[----:B------:R-:W-:Y:S02]  /*09b0*/  LOP3.LUT R15, R3, 0x100, RZ, 0xfc, !PT ;  /* 0x00000100030f7812 */ /* 0x000fe400078efcff */
[----:B------:R-:W-:Y:S01]  /*09c0*/  LEA R0, R17, R0, 0x2 ;  /* 0x0000000011007211 */ /* 0x000fe200078e10ff */
[----:B------:R-:W-:Y:S01]  /*09d0*/  BAR.SYNC.DEFER_BLOCKING 0x0 ;  /* 0x0000000000007b1d */ /* 0x000fe20000010000 */
[----:B------:R-:W-:Y:S01]  /*09e0*/  LOP3.LUT R2, R3, 0x80, RZ, 0xfc, !PT ;  /* 0x0000008003027812 */ /* 0x000fe200078efcff */
[----:B------:R-:W-:-:S04]  /*09f0*/  IMAD.HI R14, R15, 0x2aaaaaab, RZ ;  /* 0x2aaaaaab0f0e7827 */ /* 0x000fc800078e02ff */
[----:B------:R-:W-:Y:S01]  /*0a00*/  IMAD.HI R17, R2, 0x2aaaaaab, RZ ;  /* 0x2aaaaaab02117827 */ /* 0x000fe200078e02ff */
[----:B0-----:R-:W-:-:S03]  /*0a10*/  SHF.R.U32.HI R5, RZ, 0x1f, R14 ;  /* 0x0000001fff057819 */ /* 0x001fc6000001160e */
[----:B------:R-:W-:Y:S01]  /*0a20*/  IMAD.HI R12, R3, 0x2aaaaaab, RZ ;  /* 0x2aaaaaab030c7827 */ /* 0x000fe200078e02ff */
[----:B------:R-:W-:Y:S02]  /*0a30*/  SHF.R.U32.HI R4, RZ, 0x1f, R17 ;  /* 0x0000001fff047819 */ /* 0x000fe40000011611 */
[----:B------:R-:W-:Y:S01]  /*0a40*/  LEA.HI.SX32 R14, R14, R5, 0x1c ;  /* 0x000000050e0e7211 */ /* 0x000fe200078fe2ff */
[----:B------:R-:W-:Y:S04]  /*0a50*/  LDS R10, [R0] ;  /* 0x00000000000a7984 */ /* 0x000fe80000000800 */
[----:B------:R-:W0:Y:S04]  /*0a60*/  LDS R11, [R0+0x4] ;  /* 0x00000400000b7984 */ /* 0x000e280000000800 */
[----:B------:R-:W-:Y:S04]  /*0a70*/  LDS R8, [R0+0x600] ;  /* 0x0006000000087984 */ /* 0x000fe80000000800 */
[----:B------:R-:W2:Y:S04]  /*0a80*/  LDS R9, [R0+0x604] ;  /* 0x0006040000097984 */ /* 0x000ea80000000800 */
[----:B------:R-:W-:Y:S04]  /*0a90*/  LDS R6, [R0+0xc00] ;  /* 0x000c000000067984 */ /* 0x000fe80000000800 */
[----:B------:R-:W3:Y:S01]  /*0aa0*/  LDS R7, [R0+0xc04] ;  /* 0x000c040000077984 */ /* 0x000ee20000000800 */
[----:B-1----:R-:W-:-:S02]  /*0ab0*/  SHF.R.U32.HI R13, RZ, 0x1f, R12 ;  /* 0x0000001fff0d7819 */ /* 0x002fc4000001160c */
[----:B------:R-:W-:Y:S02]  /*0ac0*/  LEA.HI.SX32 R17, R17, R4, 0x1c ;  /* 0x0000000411117211 */ /* 0x000fe400078fe2ff */
[----:B------:R-:W1:Y:S01]  /*0ad0*/  LDC.64 R4, c[0x0][0x238] ;  /* 0x00008e00ff047b82 */ /* 0x000e620000000a00 */
[----:B------:R-:W-:Y:S01]  /*0ae0*/  LEA.HI.SX32 R12, R12, R13, 0x1c ;  /* 0x0000000d0c0c7211 */ /* 0x000fe200078fe2ff */
[----:B------:R-:W-:Y:S01]  /*0af0*/  HFMA2.MMA R20, -RZ, RZ, 0, 5.36441802978515625e-05 ;  /* 0x00000384ff147435 */ /* 0x000fe200000001ff */
[----:B------:R-:W-:Y:S02]  /*0b00*/  PLOP3.LUT P0, PT, PT, PT, UP0, 0x80, 0x0 ;  /* 0x000000000000781c */ /* 0x000fe40003f0f008 */
[C---:B------:R-:W-:Y:S01]  /*0b10*/  LOP3.LUT R13, R3.reuse, 0x180, RZ, 0xfc, !PT ;  /* 0x00000180030d7812 */ /* 0x040fe200078efcff */
[----:B------:R-:W-:Y:S01]  /*0b20*/  IMAD.MOV.U32 R18, RZ, RZ, 0x384 ;  /* 0x00000384ff127424 */ /* 0x000fe200078e00ff */
[----:B------:R-:W-:Y:S01]  /*0b30*/  ISETP.LT.AND P2, PT, R3, 0x180, !P0 ;  /* 0x000001800300780c */ /* 0x000fe20004741270 */
[----:B------:R-:W-:Y:S01]  /*0b40*/  IMAD R3, R12, -0x60, R3 ;  /* 0xffffffa00c037824 */ /* 0x000fe200078e0203 */
[----:B------:R-:W-:Y:S01]  /*0b50*/  ISETP.LT.AND P1, PT, R15, 0x180, !P0 ;  /* 0x000001800f00780c */ /* 0x000fe20004721270 */
[----:B------:R-:W-:Y:S01]  /*0b60*/  IMAD.HI R16, R13, 0x2aaaaaab, RZ ;  /* 0x2aaaaaab0d107827 */ /* 0x000fe200078e02ff */
[----:B------:R-:W-:-:S02]  /*0b70*/  MOV R21, 0x384 ;  /* 0x0000038400157802 */ /* 0x000fc40000000f00 */
[----:B------:R-:W-:Y:S01]  /*0b80*/  ISETP.LT.AND P0, PT, R2, 0x180, !P0 ;  /* 0x000001800200780c */ /* 0x000fe20004701270 */
[----:B------:R-:W-:Y:S01]  /*0b90*/  IMAD R15, R14, -0x60, R15 ;  /* 0xffffffa00e0f7824 */ /* 0x000fe200078e020f */
[----:B------:R-:W-:Y:S01]  /*0ba0*/  UISETP.LT.AND UP0, UPT, UR4, URZ, !UP0 ;  /* 0x0000003f0400728c */ /* 0x000fe2000c701270 */
[----:B------:R-:W-:Y:S02]  /*0bb0*/  IMAD R2, R17, -0x60, R2 ;  /* 0xffffffa011027824 */ /* 0x000fe400078e0202 */
[----:B------:R-:W-:Y:S01]  /*0bc0*/  IMAD R19, R3, R18, UR5 ;  /* 0x0000000503137e24 */ /* 0x000fe2000f8e0212 */
[----:B------:R-:W-:Y:S01]  /*0bd0*/  SHF.R.U32.HI R3, RZ, 0x1f, R16 ;  /* 0x0000001fff037819 */ /* 0x000fe20000011610 */
[----:B------:R-:W-:Y:S02]  /*0be0*/  IMAD R15, R15, R20, UR5 ;  /* 0x000000050f0f7e24 */ /* 0x000fe4000f8e0214 */
[----:B------:R-:W-:Y:S01]  /*0bf0*/  IMAD R18, R2, R21, UR5 ;  /* 0x0000000502127e24 */ /* 0x000fe2000f8e0215 */
[----:B------:R-:W-:Y:S01]  /*0c00*/  LEA.HI.SX32 R2, R16, R3, 0x1c ;  /* 0x0000000310027211 */ /* 0x000fe200078fe2ff */
[----:B------:R-:W-:Y:S01]  /*0c10*/  IMAD R21, R14, 0xa8c00, R15 ;  /* 0x000a8c000e157824 */ /* 0x000fe200078e020f */
[----:B------:R-:W-:Y:S01]  /*0c20*/  PLOP3.LUT P3, PT, PT, PT, UP0, 0x80, 0x0 ;  /* 0x000000000000781c */ /* 0x000fe20003f6f008 */
[----:B------:R-:W-:-:S02]  /*0c30*/  IMAD R19, R12, 0xa8c00, R19 ;  /* 0x000a8c000c137824 */ /* 0x000fc400078e0213 */
[----:B------:R-:W-:Y:S01]  /*0c40*/  IMAD R15, R17, 0xa8c00, R18 ;  /* 0x000a8c00110f7824 */ /* 0x000fe200078e0212 */
[----:B------:R-:W-:Y:S01]  /*0c50*/  HFMA2.MMA R18, -RZ, RZ, 0, 5.36441802978515625e-05 ;  /* 0x00000384ff127435 */ /* 0x000fe200000001ff */
[----:B------:R-:W-:Y:S02]  /*0c60*/  IMAD R3, R2, -0x60, R13 ;  /* 0xffffffa002037824 */ /* 0x000fe400078e020d */
[----:B-1----:R-:W-:-:S04]  /*0c70*/  IMAD.WIDE R12, R19, 0x4, R4 ;  /* 0x00000004130c7825 */ /* 0x002fc800078e0204 */
[--C-:B------:R-:W-:Y:S01]  /*0c80*/  IMAD.WIDE R14, R15, 0x4, R4.reuse ;  /* 0x000000040f0e7825 */ /* 0x100fe200078e0204 */
[----:B0-----:R0:W-:Y:S03]  /*0c90*/  @P2 STG.E.64 desc[UR8][R12.64], R10 ;  /* 0x0000000a0c002986 */ /* 0x0011e6000c101b08 */
[----:B------:R-:W-:Y:S01]  /*0ca0*/  IMAD.WIDE R16, R21, 0x4, R4 ;  /* 0x0000000415107825 */ /* 0x000fe200078e0204 */
[----:B--2---:R0:W-:Y:S03]  /*0cb0*/  @P0 STG.E.64 desc[UR8][R14.64], R8 ;  /* 0x000000080e000986 */ /* 0x0041e6000c101b08 */
[----:B------:R-:W-:Y:S01]  /*0cc0*/  IMAD R3, R3, R18, UR5 ;  /* 0x0000000503037e24 */ /* 0x000fe2000f8e0212 */
[----:B---3--:R0:W-:Y:S02]  /*0cd0*/  @P1 STG.E.64 desc[UR8][R16.64], R6 ;  /* 0x0000000610001986 */ /* 0x0081e4000c101b08 */
[----:B0-----:R-:W-:Y:S05]  /*0ce0*/  @!P3 EXIT ;  /* 0x000000000000b94d */ /* 0x001fea0003800000 */
[----:B0-----:R-:W-:Y:S01]  /*0cf0*/  LDS R6, [R0+0x1200] ;  /* 0x0012000000067984 */ /* 0x001fe20000000800 */
[----:B------:R-:W-:-:S03]  /*0d00*/  IMAD R3, R2, 0xa8c00, R3 ;  /* 0x000a8c0002037824 */ /* 0x000fc600078e0203 */
[----:B------:R-:W0:Y:S01]  /*0d10*/  LDS R7, [R0+0x1204] ;  /* 0x0012040000077984 */ /* 0x000e220000000800 */
[----:B------:R-:W-:-:S05]  /*0d20*/  IMAD.WIDE R4, R3, 0x4, R4 ;  /* 0x0000000403047825 */ /* 0x000fca00078e0204 */
[----:B0-----:R-:W-:Y:S01]  /*0d30*/  STG.E.64 desc[UR8][R4.64], R6 ;  /* 0x0000000604007986 */ /* 0x001fe2000c101b08 */
[----:B------:R-:W-:Y:S05]  /*0d40*/  EXIT ;  /* 0x000000000000794d */ /* 0x000fea0003800000 */
.L_x_0:
[----:B------:R-:W-:-:S00]  /*0d50*/  BRA `(.L_x_0) ;  /* 0xfffffffc00fc7947 */ /* 0x000fc0000383ffff */
[----:B------:R-:W-:-:S00]  /*0d60*/  NOP ;  /* 0x0000000000007918 */ /* 0x000fc00000000000 */
        /* <DEDUP_REMOVED lines=9> */
.L_x_1:


//--------------------- .nv.global.init           --------------------------
	.section	.nv.global.init,"aw",@progbits
.nv.global.init:
	.type		_$_str,@object
	.size		_$_str,(_$_str_$_2 - _$_str)
_$_str:
        /*0000*/ 	.byte	0x5f, 0x5f, 0x43, 0x55, 0x44, 0x41, 0x5f, 0x46, 0x54, 0x5a, 0x00
	.type		_$_str_$_2,@object
	.size		_$_str_$_2,(.L_1 - _$_str_$_2)
_$_str_$_2:
        /*000b*/ 	.byte	0x5f, 0x5f, 0x43, 0x55, 0x44, 0x41, 0x5f, 0x50, 0x52, 0x45, 0x43, 0x5f, 0x53, 0x51, 0x52, 0x54
        /*001b*/ 	.byte	0x00
.L_1:


//--------------------- .nv.shared.triton_poi_fused__native_batch_norm_legit_no_training_relu_35 --------------------------
	.section	.nv.shared.triton_poi_fused__native_batch_norm_legit_no_training_relu_35,"aw",@nobits
	.sectionflags	@""
	.align	16
	.zero		1024


//--------------------- .nv.constant0.triton_poi_fused__native_batch_norm_legit_no_training_relu_35 --------------------------
	.section	.nv.constant0.triton_poi_fused__native_batch_norm_legit_no_training_relu_35,"a",@progbits
	.sectionflags	@""
	.align	4
.nv.constant0.triton_poi_fused__native_batch_norm_legit_no_training_relu_35:
	.zero		584
